//
// Generated by NVIDIA NVVM Compiler
//
// Compiler Build ID: CL-36424714
// Cuda compilation tools, release 13.0, V13.0.88
// Based on NVVM 20.0.0
//

.version 9.0
.target sm_100
.address_size 64

	// .globl	_Z12matMulKernelPfS_S_iii

.visible .entry _Z12matMulKernelPfS_S_iii(
	.param .u64 .ptr .align 1 _Z12matMulKernelPfS_S_iii_param_0,
	.param .u64 .ptr .align 1 _Z12matMulKernelPfS_S_iii_param_1,
	.param .u64 .ptr .align 1 _Z12matMulKernelPfS_S_iii_param_2,
	.param .u32 _Z12matMulKernelPfS_S_iii_param_3,
	.param .u32 _Z12matMulKernelPfS_S_iii_param_4,
	.param .u32 _Z12matMulKernelPfS_S_iii_param_5
)
{
	.reg .pred 	%p<13>;
	.reg .b32 	%r<43>;
	.reg .b32 	%f<68>;
	.reg .b64 	%rd<53>;

	ld.param.u64 	%rd7, [_Z12matMulKernelPfS_S_iii_param_0];
	ld.param.u64 	%rd8, [_Z12matMulKernelPfS_S_iii_param_1];
	ld.param.u64 	%rd6, [_Z12matMulKernelPfS_S_iii_param_2];
	ld.param.u32 	%r20, [_Z12matMulKernelPfS_S_iii_param_3];
	ld.param.u32 	%r18, [_Z12matMulKernelPfS_S_iii_param_4];
	ld.param.u32 	%r19, [_Z12matMulKernelPfS_S_iii_param_5];
	cvta.to.global.u64 	%rd1, %rd8;
	cvta.to.global.u64 	%rd2, %rd7;
	mov.u32 	%r22, %ctaid.y;
	mov.u32 	%r23, %ntid.y;
	mov.u32 	%r24, %tid.y;
	mad.lo.s32 	%r25, %r22, %r23, %r24;
	mov.u32 	%r26, %ctaid.x;
	mov.u32 	%r27, %ntid.x;
	mov.u32 	%r28, %tid.x;
	mad.lo.s32 	%r2, %r26, %r27, %r28;
	setp.gt.s32 	%p1, %r2, %r19;
	setp.gt.s32 	%p2, %r25, %r20;
	or.pred  	%p3, %p1, %p2;
	@%p3 bra 	$L__BB0_14;
	setp.lt.s32 	%p4, %r18, 1;
	mov.f32 	%f67, 0f00000000;
	@%p4 bra 	$L__BB0_13;
	mul.lo.s32 	%r3, %r18, %r25;
	and.b32  	%r4, %r18, 7;
	setp.lt.u32 	%p5, %r18, 8;
	mov.f32 	%f67, 0f00000000;
	mov.b32 	%r41, 0;
	@%p5 bra 	$L__BB0_5;
	and.b32  	%r41, %r18, 2147483640;
	neg.s32 	%r39, %r41;
	shl.b32 	%r7, %r19, 3;
	mul.wide.u32 	%rd9, %r3, 4;
	add.s64 	%rd10, %rd9, %rd2;
	add.s64 	%rd52, %rd10, 16;
	mov.f32 	%f67, 0f00000000;
	mul.wide.s32 	%rd13, %r19, 4;
	mov.u32 	%r38, %r2;
$L__BB0_4:
	.pragma "nounroll";
	ld.global.f32 	%f17, [%rd52+-16];
	mul.wide.s32 	%rd11, %r38, 4;
	add.s64 	%rd12, %rd1, %rd11;
	ld.global.f32 	%f18, [%rd12];
	fma.rn.f32 	%f19, %f17, %f18, %f67;
	ld.global.f32 	%f20, [%rd52+-12];
	add.s64 	%rd14, %rd12, %rd13;
	ld.global.f32 	%f21, [%rd14];
	fma.rn.f32 	%f22, %f20, %f21, %f19;
	ld.global.f32 	%f23, [%rd52+-8];
	add.s64 	%rd15, %rd14, %rd13;
	ld.global.f32 	%f24, [%rd15];
	fma.rn.f32 	%f25, %f23, %f24, %f22;
	ld.global.f32 	%f26, [%rd52+-4];
	add.s64 	%rd16, %rd15, %rd13;
	ld.global.f32 	%f27, [%rd16];
	fma.rn.f32 	%f28, %f26, %f27, %f25;
	ld.global.f32 	%f29, [%rd52];
	add.s64 	%rd17, %rd16, %rd13;
	ld.global.f32 	%f30, [%rd17];
	fma.rn.f32 	%f31, %f29, %f30, %f28;
	ld.global.f32 	%f32, [%rd52+4];
	add.s64 	%rd18, %rd17, %rd13;
	ld.global.f32 	%f33, [%rd18];
	fma.rn.f32 	%f34, %f32, %f33, %f31;
	ld.global.f32 	%f35, [%rd52+8];
	add.s64 	%rd19, %rd18, %rd13;
	ld.global.f32 	%f36, [%rd19];
	fma.rn.f32 	%f37, %f35, %f36, %f34;
	ld.global.f32 	%f38, [%rd52+12];
	add.s64 	%rd20, %rd19, %rd13;
	ld.global.f32 	%f39, [%rd20];
	fma.rn.f32 	%f67, %f38, %f39, %f37;
	add.s32 	%r39, %r39, 8;
	add.s32 	%r38, %r38, %r7;
	add.s64 	%rd52, %rd52, 32;
	setp.ne.s32 	%p6, %r39, 0;
	@%p6 bra 	$L__BB0_4;
$L__BB0_5:
	setp.eq.s32 	%p7, %r4, 0;
	@%p7 bra 	$L__BB0_13;
	and.b32  	%r13, %r18, 3;
	setp.lt.u32 	%p8, %r4, 4;
	@%p8 bra 	$L__BB0_8;
	add.s32 	%r30, %r41, %r3;
	mul.wide.u32 	%rd21, %r30, 4;
	add.s64 	%rd22, %rd2, %rd21;
	ld.global.f32 	%f41, [%rd22];
	mad.lo.s32 	%r31, %r41, %r19, %r2;
	mul.wide.s32 	%rd23, %r31, 4;
	add.s64 	%rd24, %rd1, %rd23;
	ld.global.f32 	%f42, [%rd24];
	fma.rn.f32 	%f43, %f41, %f42, %f67;
	cvt.u64.u32 	%rd25, %r3;
	cvt.u64.u32 	%rd26, %r41;
	add.s64 	%rd27, %rd26, %rd25;
	shl.b64 	%rd28, %rd27, 2;
	add.s64 	%rd29, %rd2, %rd28;
	ld.global.f32 	%f44, [%rd29+4];
	mul.wide.s32 	%rd30, %r19, 4;
	add.s64 	%rd31, %rd24, %rd30;
	ld.global.f32 	%f45, [%rd31];
	fma.rn.f32 	%f46, %f44, %f45, %f43;
	ld.global.f32 	%f47, [%rd29+8];
	add.s64 	%rd32, %rd31, %rd30;
	ld.global.f32 	%f48, [%rd32];
	fma.rn.f32 	%f49, %f47, %f48, %f46;
	ld.global.f32 	%f50, [%rd29+12];
	add.s64 	%rd33, %rd32, %rd30;
	ld.global.f32 	%f51, [%rd33];
	fma.rn.f32 	%f67, %f50, %f51, %f49;
	add.s32 	%r41, %r41, 4;
$L__BB0_8:
	setp.eq.s32 	%p9, %r13, 0;
	@%p9 bra 	$L__BB0_13;
	setp.eq.s32 	%p10, %r13, 1;
	@%p10 bra 	$L__BB0_11;
	add.s32 	%r32, %r41, %r3;
	mul.wide.u32 	%rd34, %r32, 4;
	add.s64 	%rd35, %rd2, %rd34;
	ld.global.f32 	%f53, [%rd35];
	mad.lo.s32 	%r33, %r41, %r19, %r2;
	mul.wide.s32 	%rd36, %r33, 4;
	add.s64 	%rd37, %rd1, %rd36;
	ld.global.f32 	%f54, [%rd37];
	fma.rn.f32 	%f55, %f53, %f54, %f67;
	cvt.u64.u32 	%rd38, %r3;
	cvt.u64.u32 	%rd39, %r41;
	add.s64 	%rd40, %rd39, %rd38;
	shl.b64 	%rd41, %rd40, 2;
	add.s64 	%rd42, %rd2, %rd41;
	ld.global.f32 	%f56, [%rd42+4];
	mul.wide.s32 	%rd43, %r19, 4;
	add.s64 	%rd44, %rd37, %rd43;
	ld.global.f32 	%f57, [%rd44];
	fma.rn.f32 	%f67, %f56, %f57, %f55;
	add.s32 	%r41, %r41, 2;
$L__BB0_11:
	and.b32  	%r34, %r18, 1;
	setp.eq.b32 	%p11, %r34, 1;
	not.pred 	%p12, %p11;
	@%p12 bra 	$L__BB0_13;
	add.s32 	%r35, %r41, %r3;
	mul.wide.u32 	%rd45, %r35, 4;
	add.s64 	%rd46, %rd2, %rd45;
	ld.global.f32 	%f58, [%rd46];
	mad.lo.s32 	%r36, %r41, %r19, %r2;
	mul.wide.s32 	%rd47, %r36, 4;
	add.s64 	%rd48, %rd1, %rd47;
	ld.global.f32 	%f59, [%rd48];
	fma.rn.f32 	%f67, %f58, %f59, %f67;
$L__BB0_13:
	mad.lo.s32 	%r37, %r19, %r25, %r2;
	cvta.to.global.u64 	%rd49, %rd6;
	mul.wide.s32 	%rd50, %r37, 4;
	add.s64 	%rd51, %rd49, %rd50;
	st.global.f32 	[%rd51], %f67;
$L__BB0_14:
	ret;

}


// ===== COMPILED SASS (sm_100) =====

	.target	sm_100

	.elftype	@"ET_EXEC"


//--------------------- .note.nv.tkinfo           --------------------------
	.section	.note.nv.tkinfo,"",@"SHT_NOTE"
	.sectionflags	@"SHF_NOTE_NV_TKINFO"
	.tkinfo
        /*0018*/ 	.word	0x00000002
        /*0030*/ 	.string	""
        /*0030*/ 	.string	"ptxas"
        /*0030*/ 	.string	"Cuda compilation tools, release 13.0, V13.0.88"
        /*0030*/ 	.string	"Build cuda_13.0.r13.0/compiler.36424714_0"
        /*0030*/ 	.string	"-arch sm_100 -m 64 "



//--------------------- .note.nv.cuinfo           --------------------------
	.section	.note.nv.cuinfo,"",@"SHT_NOTE"
	.sectionflags	@"SHF_NOTE_NV_CUINFO"
        /*0018*/ 	.short	0x0002
        /*001a*/ 	.short	0x0064
        /*001c*/ 	.short	0x0082
	.zero		2


//--------------------- .nv.info                  --------------------------
	.section	.nv.info,"",@"SHT_CUDA_INFO"
	.align	4


	//----- nvinfo : EIATTR_REGCOUNT
	.align		4
        /*0000*/ 	.byte	0x04, 0x2f
        /*0002*/ 	.short	(.L_1 - .L_0)
	.align		4
.L_0:
        /*0004*/ 	.word	index@(_Z12matMulKernelPfS_S_iii)
        /*0008*/ 	.word	0x00000020


	//----- nvinfo : EIATTR_FRAME_SIZE
	.align		4
.L_1:
        /*000c*/ 	.byte	0x04, 0x11
        /*000e*/ 	.short	(.L_3 - .L_2)
	.align		4
.L_2:
        /*0010*/ 	.word	index@(_Z12matMulKernelPfS_S_iii)
        /*0014*/ 	.word	0x00000000


	//----- nvinfo : EIATTR_MIN_STACK_SIZE
	.align		4
.L_3:
        /*0018*/ 	.byte	0x04, 0x12
        /*001a*/ 	.short	(.L_5 - .L_4)
	.align		4
.L_4:
        /*001c*/ 	.word	index@(_Z12matMulKernelPfS_S_iii)
        /*0020*/ 	.word	0x00000000
.L_5:


//--------------------- .nv.compat                --------------------------
	.section	.nv.compat,"",@"SHT_CUDA_COMPAT_INFO"
	.align	4
        /*0000*/ 	.byte	0x02, 0x09, 0x00, 0x00, 0x02, 0x02, 0x01, 0x00, 0x02, 0x05, 0x05, 0x00, 0x03, 0x07, 0x01, 0x01
        /*0010*/ 	.byte	0x02, 0x03, 0x00, 0x00, 0x02, 0x06, 0x01, 0x00, 0x04, 0x0b, 0x08, 0x00, 0x09, 0x00, 0x00, 0x00
        /*0020*/ 	.byte	0x00, 0x00, 0x00, 0x00


//--------------------- .nv.info._Z12matMulKernelPfS_S_iii --------------------------
	.section	.nv.info._Z12matMulKernelPfS_S_iii,"",@"SHT_CUDA_INFO"
	.sectionflags	@""
	.align	4


	//----- nvinfo : EIATTR_CUDA_API_VERSION
	.align		4
        /*0000*/ 	.byte	0x04, 0x37
        /*0002*/ 	.short	(.L_7 - .L_6)
.L_6:
        /*0004*/ 	.word	0x00000082


	//----- nvinfo : EIATTR_KPARAM_INFO
	.align		4
.L_7:
        /*0008*/ 	.byte	0x04, 0x17
        /*000a*/ 	.short	(.L_9 - .L_8)
.L_8:
        /*000c*/ 	.word	0x00000000
        /*0010*/ 	.short	0x0005
        /*0012*/ 	.short	0x0020
        /*0014*/ 	.byte	0x00, 0xf0, 0x11, 0x00


	//----- nvinfo : EIATTR_KPARAM_INFO
	.align		4
.L_9:
        /*0018*/ 	.byte	0x04, 0x17
        /*001a*/ 	.short	(.L_11 - .L_10)
.L_10:
        /*001c*/ 	.word	0x00000000
        /*0020*/ 	.short	0x0004
        /*0022*/ 	.short	0x001c
        /*0024*/ 	.byte	0x00, 0xf0, 0x11, 0x00


	//----- nvinfo : EIATTR_KPARAM_INFO
	.align		4
.L_11:
        /*0028*/ 	.byte	0x04, 0x17
        /*002a*/ 	.short	(.L_13 - .L_12)
.L_12:
        /*002c*/ 	.word	0x00000000
        /*0030*/ 	.short	0x0003
        /*0032*/ 	.short	0x0018
        /*0034*/ 	.byte	0x00, 0xf0, 0x11, 0x00


	//----- nvinfo : EIATTR_KPARAM_INFO
	.align		4
.L_13:
        /*0038*/ 	.byte	0x04, 0x17
        /*003a*/ 	.short	(.L_15 - .L_14)
.L_14:
        /*003c*/ 	.word	0x00000000
        /*0040*/ 	.short	0x0002
        /*0042*/ 	.short	0x0010
        /*0044*/ 	.byte	0x00, 0xf5, 0x21, 0x00


	//----- nvinfo : EIATTR_KPARAM_INFO
	.align		4
.L_15:
        /*0048*/ 	.byte	0x04, 0x17
        /*004a*/ 	.short	(.L_17 - .L_16)
.L_16:
        /*004c*/ 	.word	0x00000000
        /*0050*/ 	.short	0x0001
        /*0052*/ 	.short	0x0008
        /*0054*/ 	.byte	0x00, 0xf5, 0x21, 0x00


	//----- nvinfo : EIATTR_KPARAM_INFO
	.align		4
.L_17:
        /*0058*/ 	.byte	0x04, 0x17
        /*005a*/ 	.short	(.L_19 - .L_18)
.L_18:
        /*005c*/ 	.word	0x00000000
        /*0060*/ 	.short	0x0000
        /*0062*/ 	.short	0x0000
        /*0064*/ 	.byte	0x00, 0xf5, 0x21, 0x00


	//----- nvinfo : EIATTR_SPARSE_MMA_MASK
	.align		4
.L_19:
        /*0068*/ 	.byte	0x03, 0x50
        /*006a*/ 	.short	0x0000


	//----- nvinfo : EIATTR_MAXREG_COUNT
	.align		4
        /*006c*/ 	.byte	0x03, 0x1b
        /*006e*/ 	.short	0x00ff


	//----- nvinfo : EIATTR_MERCURY_ISA_VERSION
	.align		4
        /*0070*/ 	.byte	0x03, 0x5f
        /*0072*/ 	.short	0x0101


	//----- nvinfo : EIATTR_VRC_CTA_INIT_COUNT
	.align		4
        /*0074*/ 	.byte	0x02, 0x4a
	.zero		1
	.zero		1


	//----- nvinfo : EIATTR_EXIT_INSTR_OFFSETS
	.align		4
        /*0078*/ 	.byte	0x04, 0x1c
        /*007a*/ 	.short	(.L_21 - .L_20)


	//   ....[0]....
.L_20:
        /*007c*/ 	.word	0x000000d0


	//   ....[1]....
        /*0080*/ 	.word	0x000008f0


	//----- nvinfo : EIATTR_CBANK_PARAM_SIZE
	.align		4
.L_21:
        /*0084*/ 	.byte	0x03, 0x19
        /*0086*/ 	.short	0x0024


	//----- nvinfo : EIATTR_PARAM_CBANK
	.align		4
        /*0088*/ 	.byte	0x04, 0x0a
        /*008a*/ 	.short	(.L_23 - .L_22)
	.align		4
.L_22:
        /*008c*/ 	.word	index@(.nv.constant0._Z12matMulKernelPfS_S_iii)
        /*0090*/ 	.short	0x0380
        /*0092*/ 	.short	0x0024


	//----- nvinfo : EIATTR_SW_WAR
	.align		4
.L_23:
        /*0094*/ 	.byte	0x04, 0x36
        /*0096*/ 	.short	(.L_25 - .L_24)
.L_24:
        /*0098*/ 	.word	0x00000008
.L_25:


//--------------------- .nv.callgraph             --------------------------
	.section	.nv.callgraph,"",@"SHT_CUDA_CALLGRAPH"
	.align	4
	.sectionentsize	8
	.align		4
        /*0000*/ 	.word	0x00000000
	.align		4
        /*0004*/ 	.word	0xffffffff
	.align		4
        /*0008*/ 	.word	0x00000000
	.align		4
        /*000c*/ 	.word	0xfffffffe
	.align		4
        /*0010*/ 	.word	0x00000000
	.align		4
        /*0014*/ 	.word	0xfffffffd
	.align		4
        /*0018*/ 	.word	0x00000000
	.align		4
        /*001c*/ 	.word	0xfffffffc


//--------------------- .text._Z12matMulKernelPfS_S_iii --------------------------
	.section	.text._Z12matMulKernelPfS_S_iii,"ax",@progbits
	.align	128
        .global         _Z12matMulKernelPfS_S_iii
        .type           _Z12matMulKernelPfS_S_iii,@function
        .size           _Z12matMulKernelPfS_S_iii,(.L_x_5 - _Z12matMulKernelPfS_S_iii)
        .other          _Z12matMulKernelPfS_S_iii,@"STO_CUDA_ENTRY STV_DEFAULT"
_Z12matMulKernelPfS_S_iii:
.text._Z12matMulKernelPfS_S_iii:
[----:B------:R-:W-:Y:S01]  /*0000*/  LDC R1, c[0x0][0x37c] ;  /* 0x0000df00ff017b82 */ /* 0x000fe20000000800 */
[----:B------:R-:W0:Y:S07]  /*0010*/  S2R R3, SR_TID.Y ;  /* 0x0000000000037919 */ /* 0x000e2e0000002200 */
[----:B------:R-:W0:Y:S01]  /*0020*/  S2UR UR4, SR_CTAID.Y ;  /* 0x00000000000479c3 */ /* 0x000e220000002600 */
[----:B------:R-:W1:Y:S01]  /*0030*/  LDCU UR6, c[0x0][0x398] ;  /* 0x00007300ff0677ac */ /* 0x000e620008000800 */
[----:B------:R-:W2:Y:S06]  /*0040*/  S2R R5, SR_TID.X ;  /* 0x0000000000057919 */ /* 0x000eac0000002100 */
[----:B------:R-:W0:Y:S08]  /*0050*/  LDC R0, c[0x0][0x364] ;  /* 0x0000d900ff007b82 */ /* 0x000e300000000800 */
[----:B------:R-:W2:Y:S08]  /*0060*/  S2UR UR5, SR_CTAID.X ;  /* 0x00000000000579c3 */ /* 0x000eb00000002500 */
[----:B------:R-:W2:Y:S08]  /*0070*/  LDC R16, c[0x0][0x360] ;  /* 0x0000d800ff107b82 */ /* 0x000eb00000000800 */
[----:B------:R-:W3:Y:S01]  /*0080*/  LDC R17, c[0x0][0x3a0] ;  /* 0x0000e800ff117b82 */ /* 0x000ee20000000800 */
[----:B0-----:R-:W-:-:S05]  /*0090*/  IMAD R0, R0, UR4, R3 ;  /* 0x0000000400007c24 */ /* 0x001fca000f8e0203 */
[----:B-1----:R-:W-:Y:S01]  /*00a0*/  ISETP.GT.AND P0, PT, R0, UR6, PT ;  /* 0x0000000600007c0c */ /* 0x002fe2000bf04270 */
[----:B--2---:R-:W-:-:S05]  /*00b0*/  IMAD R16, R16, UR5, R5 ;  /* 0x0000000510107c24 */ /* 0x004fca000f8e0205 */
[----:B---3--:R-:W-:-:S13]  /*00c0*/  ISETP.GT.OR P0, PT, R16, R17, P0 ;  /* 0x000000111000720c */ /* 0x008fda0000704670 */
[----:B------:R-:W-:Y:S05]  /*00d0*/  @P0 EXIT ;  /* 0x000000000000094d */ /* 0x000fea0003800000 */
[----:B------:R-:W0:Y:S01]  /*00e0*/  LDC R19, c[0x0][0x39c] ;  /* 0x0000e700ff137b82 */ /* 0x000e220000000800 */
[----:B------:R-:W1:Y:S01]  /*00f0*/  LDCU.64 UR4, c[0x0][0x358] ;  /* 0x00006b00ff0477ac */ /* 0x000e620008000a00 */
[----:B------:R-:W-:Y:S01]  /*0100*/  HFMA2 R24, -RZ, RZ, 0, 0 ;  /* 0x00000000ff187431 */ /* 0x000fe200000001ff */
[----:B0-----:R-:W-:-:S13]  /*0110*/  ISETP.GE.AND P0, PT, R19, 0x1, PT ;  /* 0x000000011300780c */ /* 0x001fda0003f06270 */
[----:B-1----:R-:W-:Y:S05]  /*0120*/  @!P0 BRA `(.L_x_0) ;  /* 0x0000000400e08947 */ /* 0x002fea0003800000 */
[C---:B------:R-:W-:Y:S01]  /*0130*/  ISETP.GE.U32.AND P1, PT, R19.reuse, 0x8, PT ;  /* 0x000000081300780c */ /* 0x040fe20003f26070 */
[----:B------:R-:W-:Y:S01]  /*0140*/  IMAD R20, R0, R19, RZ ;  /* 0x0000001300147224 */ /* 0x000fe200078e02ff */
[----:B------:R-:W-:Y:S02]  /*0150*/  LOP3.LUT R27, R19, 0x7, RZ, 0xc0, !PT ;  /* 0x00000007131b7812 */ /* 0x000fe400078ec0ff */
[----:B------:R-:W-:Y:S02]  /*0160*/  MOV R24, RZ ;  /* 0x000000ff00187202 */ /* 0x000fe40000000f00 */
[----:B------:R-:W-:Y:S02]  /*0170*/  ISETP.NE.AND P0, PT, R27, RZ, PT ;  /* 0x000000ff1b00720c */ /* 0x000fe40003f05270 */
[----:B------:R-:W-:-:S05]  /*0180*/  MOV R21, RZ ;  /* 0x000000ff00157202 */ /* 0x000fca0000000f00 */
[----:B------:R-:W-:Y:S06]  /*0190*/  @!P1 BRA `(.L_x_1) ;  /* 0x0000000000c49947 */ /* 0x000fec0003800000 */
[----:B------:R-:W0:Y:S01]  /*01a0*/  LDC.64 R2, c[0x0][0x380] ;  /* 0x0000e000ff027b82 */ /* 0x000e220000000a00 */
[----:B------:R-:W-:Y:S02]  /*01b0*/  LOP3.LUT R21, R19, 0x7ffffff8, RZ, 0xc0, !PT ;  /* 0x7ffffff813157812 */ /* 0x000fe400078ec0ff */
[----:B------:R-:W-:Y:S02]  /*01c0*/  MOV R24, RZ ;  /* 0x000000ff00187202 */ /* 0x000fe40000000f00 */
[----:B------:R-:W-:Y:S02]  /*01d0*/  MOV R18, R16 ;  /* 0x0000001000127202 */ /* 0x000fe40000000f00 */
[----:B------:R-:W-:Y:S01]  /*01e0*/  IADD3 R22, PT, PT, -R21, RZ, RZ ;  /* 0x000000ff15167210 */ /* 0x000fe20007ffe1ff */
[----:B0-----:R-:W-:-:S03]  /*01f0*/  IMAD.WIDE.U32 R2, R20, 0x4, R2 ;  /* 0x0000000414027825 */ /* 0x001fc600078e0002 */
[----:B------:R-:W-:-:S04]  /*0200*/  IADD3 R4, P1, PT, R2, 0x10, RZ ;  /* 0x0000001002047810 */ /* 0x000fc80007f3e0ff */
[----:B------:R-:W-:-:S09]  /*0210*/  IADD3.X R5, PT, PT, RZ, R3, RZ, P1, !PT ;  /* 0x00000003ff057210 */ /* 0x000fd20000ffe4ff */
.L_x_2:
[----:B------:R-:W0:Y:S01]  /*0220*/  LDC.64 R14, c[0x0][0x388] ;  /* 0x0000e200ff0e7b82 */ /* 0x000e220000000a00 */
[----:B------:R-:W-:Y:S02]  /*0230*/  MOV R2, R4 ;  /* 0x0000000400027202 */ /* 0x000fe40000000f00 */
[----:B------:R-:W-:-:S05]  /*0240*/  MOV R3, R5 ;  /* 0x0000000500037202 */ /* 0x000fca0000000f00 */
[----:B------:R-:W2:Y:S04]  /*0250*/  LDG.E R25, desc[UR4][R2.64+-0x10] ;  /* 0xfffff00402197981 */ /* 0x000ea8000c1e1900 */
[----:B------:R-:W3:Y:S04]  /*0260*/  LDG.E R23, desc[UR4][R2.64+-0xc] ;  /* 0xfffff40402177981 */ /* 0x000ee8000c1e1900 */
[----:B------:R-:W4:Y:S04]  /*0270*/  LDG.E R29, desc[UR4][R2.64+-0x8] ;  /* 0xfffff804021d7981 */ /* 0x000f28000c1e1900 */
[----:B------:R-:W5:Y:S01]  /*0280*/  LDG.E R28, desc[UR4][R2.64+-0x4] ;  /* 0xfffffc04021c7981 */ /* 0x000f62000c1e1900 */
[----:B0-----:R-:W-:-:S05]  /*0290*/  IMAD.WIDE R14, R18, 0x4, R14 ;  /* 0x00000004120e7825 */ /* 0x001fca00078e020e */
[----:B------:R0:W2:Y:S01]  /*02a0*/  LDG.E R26, desc[UR4][R14.64] ;  /* 0x000000040e1a7981 */ /* 0x0000a2000c1e1900 */
[----:B------:R-:W-:-:S04]  /*02b0*/  IMAD.WIDE R12, R17, 0x4, R14 ;  /* 0x00000004110c7825 */ /* 0x000fc800078e020e */
[C---:B------:R-:W-:Y:S02]  /*02c0*/  IMAD.WIDE R4, R17.reuse, 0x4, R12 ;  /* 0x0000000411047825 */ /* 0x040fe400078e020c */
[----:B------:R-:W3:Y:S02]  /*02d0*/  LDG.E R12, desc[UR4][R12.64] ;  /* 0x000000040c0c7981 */ /* 0x000ee4000c1e1900 */
[C---:B------:R-:W-:Y:S02]  /*02e0*/  IMAD.WIDE R8, R17.reuse, 0x4, R4 ;  /* 0x0000000411087825 */ /* 0x040fe400078e0204 */
[----:B------:R-:W4:Y:S02]  /*02f0*/  LDG.E R4, desc[UR4][R4.64] ;  /* 0x0000000404047981 */ /* 0x000f24000c1e1900 */
[C---:B------:R-:W-:Y:S02]  /*0300*/  IMAD.WIDE R6, R17.reuse, 0x4, R8 ;  /* 0x0000000411067825 */ /* 0x040fe400078e0208 */
[----:B------:R-:W5:Y:S02]  /*0310*/  LDG.E R8, desc[UR4][R8.64] ;  /* 0x0000000408087981 */ /* 0x000f64000c1e1900 */
[----:B------:R-:W-:-:S02]  /*0320*/  IMAD.WIDE R10, R17, 0x4, R6 ;  /* 0x00000004110a7825 */ /* 0x000fc400078e0206 */
[----:B------:R-:W5:Y:S04]  /*0330*/  LDG.E R5, desc[UR4][R2.64] ;  /* 0x0000000402057981 */ /* 0x000f68000c1e1900 */
[----:B------:R-:W5:Y:S01]  /*0340*/  LDG.E R6, desc[UR4][R6.64] ;  /* 0x0000000406067981 */ /* 0x000f62000c1e1900 */
[----:B0-----:R-:W-:-:S03]  /*0350*/  IMAD.WIDE R14, R17, 0x4, R10 ;  /* 0x00000004110e7825 */ /* 0x001fc600078e020a */
[----:B------:R-:W5:Y:S04]  /*0360*/  LDG.E R10, desc[UR4][R10.64] ;  /* 0x000000040a0a7981 */ /* 0x000f68000c1e1900 */
[----:B------:R-:W5:Y:S04]  /*0370*/  LDG.E R13, desc[UR4][R14.64] ;  /* 0x000000040e0d7981 */ /* 0x000f68000c1e1900 */
[----:B------:R-:W5:Y:S04]  /*0380*/  LDG.E R7, desc[UR4][R2.64+0x4] ;  /* 0x0000040402077981 */ /* 0x000f68000c1e1900 */
[----:B------:R-:W5:Y:S01]  /*0390*/  LDG.E R9, desc[UR4][R2.64+0xc] ;  /* 0x00000c0402097981 */ /* 0x000f62000c1e1900 */
[----:B--2---:R-:W-:Y:S01]  /*03a0*/  FFMA R26, R25, R26, R24 ;  /* 0x0000001a191a7223 */ /* 0x004fe20000000018 */
[----:B------:R-:W-:-:S02]  /*03b0*/  IMAD.WIDE R24, R17, 0x4, R14 ;  /* 0x0000000411187825 */ /* 0x000fc400078e020e */
[----:B------:R-:W2:Y:S04]  /*03c0*/  LDG.E R14, desc[UR4][R2.64+0x8] ;  /* 0x00000804020e7981 */ /* 0x000ea8000c1e1900 */
[----:B------:R-:W2:Y:S01]  /*03d0*/  LDG.E R24, desc[UR4][R24.64] ;  /* 0x0000000418187981 */ /* 0x000ea2000c1e1900 */
[----:B---3--:R-:W-:Y:S01]  /*03e0*/  FFMA R12, R23, R12, R26 ;  /* 0x0000000c170c7223 */ /* 0x008fe2000000001a */
[----:B------:R-:W-:-:S03]  /*03f0*/  IADD3 R22, PT, PT, R22, 0x8, RZ ;  /* 0x0000000816167810 */ /* 0x000fc60007ffe0ff */
[----:B----4-:R-:W-:Y:S01]  /*0400*/  FFMA R29, R29, R4, R12 ;  /* 0x000000041d1d7223 */ /* 0x010fe2000000000c */
[----:B------:R-:W-:-:S03]  /*0410*/  ISETP.NE.AND P1, PT, R22, RZ, PT ;  /* 0x000000ff1600720c */ /* 0x000fc60003f25270 */
[----:B-----5:R-:W-:Y:S01]  /*0420*/  FFMA R8, R28, R8, R29 ;  /* 0x000000081c087223 */ /* 0x020fe2000000001d */
[----:B------:R-:W-:-:S03]  /*0430*/  IADD3 R4, P2, PT, R2, 0x20, RZ ;  /* 0x0000002002047810 */ /* 0x000fc60007f5e0ff */
[----:B------:R-:W-:Y:S01]  /*0440*/  FFMA R6, R5, R6, R8 ;  /* 0x0000000605067223 */ /* 0x000fe20000000008 */
[----:B------:R-:W-:Y:S02]  /*0450*/  IADD3.X R5, PT, PT, RZ, R3, RZ, P2, !PT ;  /* 0x00000003ff057210 */ /* 0x000fe400017fe4ff */
[----:B------:R-:W-:Y:S01]  /*0460*/  LEA R18, R17, R18, 0x3 ;  /* 0x0000001211127211 */ /* 0x000fe200078e18ff */
[----:B------:R-:W-:-:S04]  /*0470*/  FFMA R7, R7, R10, R6 ;  /* 0x0000000a07077223 */ /* 0x000fc80000000006 */
[----:B--2---:R-:W-:-:S04]  /*0480*/  FFMA R14, R14, R13, R7 ;  /* 0x0000000d0e0e7223 */ /* 0x004fc80000000007 */
[----:B------:R-:W-:Y:S01]  /*0490*/  FFMA R24, R9, R24, R14 ;  /* 0x0000001809187223 */ /* 0x000fe2000000000e */
[----:B------:R-:W-:Y:S06]  /*04a0*/  @P1 BRA `(.L_x_2) ;  /* 0xfffffffc005c1947 */ /* 0x000fec000383ffff */
.L_x_1:
[----:B------:R-:W-:Y:S05]  /*04b0*/  @!P0 BRA `(.L_x_0) ;  /* 0x0000000000fc8947 */ /* 0x000fea0003800000 */
[----:B------:R-:W-:Y:S02]  /*04c0*/  ISETP.GE.U32.AND P1, PT, R27, 0x4, PT ;  /* 0x000000041b00780c */ /* 0x000fe40003f26070 */
[----:B------:R-:W-:-:S04]  /*04d0*/  LOP3.LUT R14, R19, 0x3, RZ, 0xc0, !PT ;  /* 0x00000003130e7812 */ /* 0x000fc800078ec0ff */
[----:B------:R-:W-:-:S07]  /*04e0*/  ISETP.NE.AND P0, PT, R14, RZ, PT ;  /* 0x000000ff0e00720c */ /* 0x000fce0003f05270 */
[----:B------:R-:W-:Y:S06]  /*04f0*/  @!P1 BRA `(.L_x_3) ;  /* 0x00000000006c9947 */ /* 0x000fec0003800000 */
[----:B------:R-:W0:Y:S01]  /*0500*/  LDC.64 R4, c[0x0][0x388] ;  /* 0x0000e200ff047b82 */ /* 0x000e220000000a00 */
[----:B------:R-:W1:Y:S01]  /*0510*/  LDCU.64 UR6, c[0x0][0x380] ;  /* 0x00007000ff0677ac */ /* 0x000e620008000a00 */
[----:B------:R-:W-:Y:S01]  /*0520*/  IMAD R7, R21, R17, R16 ;  /* 0x0000001115077224 */ /* 0x000fe200078e0210 */
[CC--:B------:R-:W-:Y:S02]  /*0530*/  IADD3 R3, PT, PT, R20.reuse, R21.reuse, RZ ;  /* 0x0000001514037210 */ /* 0x0c0fe40007ffe0ff */
[----:B------:R-:W-:-:S03]  /*0540*/  IADD3 R8, P1, PT, R20, R21, RZ ;  /* 0x0000001514087210 */ /* 0x000fc60007f3e0ff */
[----:B------:R-:W2:Y:S01]  /*0550*/  LDC.64 R12, c[0x0][0x380] ;  /* 0x0000e000ff0c7b82 */ /* 0x000ea20000000a00 */
[----:B0-----:R-:W-:-:S04]  /*0560*/  IMAD.WIDE R4, R7, 0x4, R4 ;  /* 0x0000000407047825 */ /* 0x001fc800078e0204 */
[----:B------:R-:W-:Y:S02]  /*0570*/  IMAD.WIDE R6, R17, 0x4, R4 ;  /* 0x0000000411067825 */ /* 0x000fe400078e0204 */
[----:B------:R-:W3:Y:S02]  /*0580*/  LDG.E R4, desc[UR4][R4.64] ;  /* 0x0000000404047981 */ /* 0x000ee4000c1e1900 */
[----:B--2---:R-:W-:Y:S01]  /*0590*/  IMAD.WIDE.U32 R12, R3, 0x4, R12 ;  /* 0x00000004030c7825 */ /* 0x004fe200078e000c */
[----:B------:R-:W-:Y:S02]  /*05a0*/  IADD3.X R3, PT, PT, RZ, RZ, RZ, P1, !PT ;  /* 0x000000ffff037210 */ /* 0x000fe40000ffe4ff */
[----:B-1----:R-:W-:-:S03]  /*05b0*/  LEA R2, P1, R8, UR6, 0x2 ;  /* 0x0000000608027c11 */ /* 0x002fc6000f8210ff */
[----:B------:R-:W3:Y:S01]  /*05c0*/  LDG.E R13, desc[UR4][R12.64] ;  /* 0x000000040c0d7981 */ /* 0x000ee2000c1e1900 */
[----:B------:R-:W-:Y:S01]  /*05d0*/  LEA.HI.X R3, R8, UR7, R3, 0x2, P1 ;  /* 0x0000000708037c11 */ /* 0x000fe200088f1403 */
[C---:B------:R-:W-:Y:S02]  /*05e0*/  IMAD.WIDE R8, R17.reuse, 0x4, R6 ;  /* 0x0000000411087825 */ /* 0x040fe400078e0206 */
[----:B------:R-:W2:Y:S04]  /*05f0*/  LDG.E R6, desc[UR4][R6.64] ;  /* 0x0000000406067981 */ /* 0x000ea8000c1e1900 */
[----:B------:R-:W2:Y:S01]  /*0600*/  LDG.E R15, desc[UR4][R2.64+0x4] ;  /* 0x00000404020f7981 */ /* 0x000ea2000c1e1900 */
[----:B------:R-:W-:-:S03]  /*0610*/  IMAD.WIDE R10, R17, 0x4, R8 ;  /* 0x00000004110a7825 */ /* 0x000fc600078e0208 */
[----:B------:R-:W4:Y:S04]  /*0620*/  LDG.E R22, desc[UR4][R8.64] ;  /* 0x0000000408167981 */ /* 0x000f28000c1e1900 */
[----:B------:R-:W4:Y:S04]  /*0630*/  LDG.E R18, desc[UR4][R2.64+0x8] ;  /* 0x0000080402127981 */ /* 0x000f28000c1e1900 */
[----:B------:R-:W5:Y:S04]  /*0640*/  LDG.E R26, desc[UR4][R2.64+0xc] ;  /* 0x00000c04021a7981 */ /* 0x000f68000c1e1900 */
[----:B------:R-:W5:Y:S01]  /*0650*/  LDG.E R10, desc[UR4][R10.64] ;  /* 0x000000040a0a7981 */ /* 0x000f62000c1e1900 */
[----:B------:R-:W-:Y:S01]  /*0660*/  IADD3 R21, PT, PT, R21, 0x4, RZ ;  /* 0x0000000415157810 */ /* 0x000fe20007ffe0ff */
[----:B---3--:R-:W-:-:S04]  /*0670*/  FFMA R24, R13, R4, R24 ;  /* 0x000000040d187223 */ /* 0x008fc80000000018 */
[----:B--2---:R-:W-:-:S04]  /*0680*/  FFMA R15, R15, R6, R24 ;  /* 0x000000060f0f7223 */ /* 0x004fc80000000018 */
[----:B----4-:R-:W-:-:S04]  /*0690*/  FFMA R15, R18, R22, R15 ;  /* 0x00000016120f7223 */ /* 0x010fc8000000000f */
[----:B-----5:R-:W-:-:S07]  /*06a0*/  FFMA R24, R26, R10, R15 ;  /* 0x0000000a1a187223 */ /* 0x020fce000000000f */
.L_x_3:
[----:B------:R-:W-:Y:S05]  /*06b0*/  @!P0 BRA `(.L_x_0) ;  /* 0x00000000007c8947 */ /* 0x000fea0003800000 */
[----:B------:R-:W-:Y:S01]  /*06c0*/  ISETP.NE.AND P1, PT, R14, 0x1, PT ;  /* 0x000000010e00780c */ /* 0x000fe20003f25270 */
[----:B------:R-:W0:Y:S01]  /*06d0*/  LDC.64 R10, c[0x0][0x380] ;  /* 0x0000e000ff0a7b82 */ /* 0x000e220000000a00 */
[----:B------:R-:W-:-:S04]  /*06e0*/  LOP3.LUT R19, R19, 0x1, RZ, 0xc0, !PT ;  /* 0x0000000113137812 */ /* 0x000fc800078ec0ff */
[----:B------:R-:W-:-:S03]  /*06f0*/  ISETP.NE.U32.AND P0, PT, R19, 0x1, PT ;  /* 0x000000011300780c */ /* 0x000fc60003f05070 */
[----:B------:R-:W1:Y:S04]  /*0700*/  LDC.64 R8, c[0x0][0x388] ;  /* 0x0000e200ff087b82 */ /* 0x000e680000000a00 */
[CC--:B------:R-:W-:Y:S02]  /*0710*/  @P1 IADD3 R13, PT, PT, R20.reuse, R21.reuse, RZ ;  /* 0x00000015140d1210 */ /* 0x0c0fe40007ffe0ff */
[----:B------:R-:W-:Y:S02]  /*0720*/  @P1 IADD3 R12, P2, PT, R20, R21, RZ ;  /* 0x00000015140c1210 */ /* 0x000fe40007f5e0ff */
[----:B------:R-:W2:Y:S02]  /*0730*/  @P1 LDC.64 R2, c[0x0][0x380] ;  /* 0x0000e000ff021b82 */ /* 0x000ea40000000a00 */
[----:B------:R-:W-:-:S06]  /*0740*/  @P1 IADD3.X R14, PT, PT, RZ, RZ, RZ, P2, !PT ;  /* 0x000000ffff0e1210 */ /* 0x000fcc00017fe4ff */
[----:B------:R-:W3:Y:S01]  /*0750*/  LDC.64 R4, c[0x0][0x380] ;  /* 0x0000e000ff047b82 */ /* 0x000ee20000000a00 */
[----:B0-----:R-:W-:-:S04]  /*0760*/  @P1 IMAD.WIDE.U32 R10, R13, 0x4, R10 ;  /* 0x000000040d0a1825 */ /* 0x001fc800078e000a */
[C---:B------:R-:W-:Y:S01]  /*0770*/  @P1 IMAD R13, R21.reuse, R17, R16 ;  /* 0x00000011150d1224 */ /* 0x040fe200078e0210 */
[----:B------:R-:W-:Y:S01]  /*0780*/  @P1 IADD3 R21, PT, PT, R21, 0x2, RZ ;  /* 0x0000000215151810 */ /* 0x000fe20007ffe0ff */
[----:B------:R-:W4:Y:S01]  /*0790*/  @P1 LDG.E R11, desc[UR4][R10.64] ;  /* 0x000000040a0b1981 */ /* 0x000f22000c1e1900 */
[----:B------:R-:W0:Y:S01]  /*07a0*/  LDC.64 R6, c[0x0][0x388] ;  /* 0x0000e200ff067b82 */ /* 0x000e220000000a00 */
[----:B-1----:R-:W-:Y:S01]  /*07b0*/  @P1 IMAD.WIDE R8, R13, 0x4, R8 ;  /* 0x000000040d081825 */ /* 0x002fe200078e0208 */
[----:B------:R-:W-:Y:S02]  /*07c0*/  @!P0 IADD3 R15, PT, PT, R20, R21, RZ ;  /* 0x00000015140f8210 */ /* 0x000fe40007ffe0ff */
[----:B--2---:R-:W-:Y:S01]  /*07d0*/  @P1 LEA R2, P2, R12, R2, 0x2 ;  /* 0x000000020c021211 */ /* 0x004fe200078410ff */
[----:B------:R-:W-:-:S03]  /*07e0*/  @!P0 IMAD R21, R21, R17, R16 ;  /* 0x0000001115158224 */ /* 0x000fc600078e0210 */
[----:B------:R-:W-:Y:S01]  /*07f0*/  @P1 LEA.HI.X R3, R12, R3, R14, 0x2, P2 ;  /* 0x000000030c031211 */ /* 0x000fe200010f140e */
[----:B------:R-:W-:Y:S01]  /*0800*/  @P1 IMAD.WIDE R12, R17, 0x4, R8 ;  /* 0x00000004110c1825 */ /* 0x000fe200078e0208 */
[----:B------:R-:W4:Y:S03]  /*0810*/  @P1 LDG.E R14, desc[UR4][R8.64] ;  /* 0x00000004080e1981 */ /* 0x000f26000c1e1900 */
[----:B---3--:R-:W-:Y:S01]  /*0820*/  @!P0 IMAD.WIDE.U32 R4, R15, 0x4, R4 ;  /* 0x000000040f048825 */ /* 0x008fe200078e0004 */
[----:B------:R-:W2:Y:S04]  /*0830*/  @P1 LDG.E R2, desc[UR4][R2.64+0x4] ;  /* 0x0000040402021981 */ /* 0x000ea8000c1e1900 */
[----:B------:R-:W2:Y:S01]  /*0840*/  @P1 LDG.E R12, desc[UR4][R12.64] ;  /* 0x000000040c0c1981 */ /* 0x000ea2000c1e1900 */
[----:B0-----:R-:W-:-:S03]  /*0850*/  @!P0 IMAD.WIDE R6, R21, 0x4, R6 ;  /* 0x0000000415068825 */ /* 0x001fc600078e0206 */
[----:B------:R-:W3:Y:S04]  /*0860*/  @!P0 LDG.E R5, desc[UR4][R4.64] ;  /* 0x0000000404058981 */ /* 0x000ee8000c1e1900 */
[----:B------:R-:W3:Y:S01]  /*0870*/  @!P0 LDG.E R6, desc[UR4][R6.64] ;  /* 0x0000000406068981 */ /* 0x000ee2000c1e1900 */
[----:B----4-:R-:W-:-:S04]  /*0880*/  @P1 FFMA R11, R11, R14, R24 ;  /* 0x0000000e0b0b1223 */ /* 0x010fc80000000018 */
[----:B--2---:R-:W-:-:S04]  /*0890*/  @P1 FFMA R24, R2, R12, R11 ;  /* 0x0000000c02181223 */ /* 0x004fc8000000000b */
[----:B---3--:R-:W-:-:S07]  /*08a0*/  @!P0 FFMA R24, R5, R6, R24 ;  /* 0x0000000605188223 */ /* 0x008fce0000000018 */
.L_x_0:
[----:B------:R-:W0:Y:S01]  /*08b0*/  LDC.64 R2, c[0x0][0x390] ;  /* 0x0000e400ff027b82 */ /* 0x000e220000000a00 */
[----:B------:R-:W-:-:S04]  /*08c0*/  IMAD R17, R0, R17, R16 ;  /* 0x0000001100117224 */ /* 0x000fc800078e0210 */
[----:B0-----:R-:W-:-:S05]  /*08d0*/  IMAD.WIDE R2, R17, 0x4, R2 ;  /* 0x0000000411027825 */ /* 0x001fca00078e0202 */
[----:B------:R-:W-:Y:S01]  /*08e0*/  STG.E desc[UR4][R2.64], R24 ;  /* 0x0000001802007986 */ /* 0x000fe2000c101904 */
[----:B------:R-:W-:Y:S05]  /*08f0*/  EXIT ;  /* 0x000000000000794d */ /* 0x000fea0003800000 */
.L_x_4:
[----:B------:R-:W-:-:S00]  /*0900*/  BRA `(.L_x_4) ;  /* 0xfffffffc00fc7947 */ /* 0x000fc0000383ffff */
[----:B------:R-:W-:-:S00]  /*0910*/  NOP ;  /* 0x0000000000007918 */ /* 0x000fc00000000000 */
        /* <DEDUP_REMOVED lines=14> */
.L_x_5:


//--------------------- .nv.shared.reserved.0     --------------------------
	.section	.nv.shared.reserved.0,"aw",@nobits
	.weak		__nv_reservedSMEM_offset_0_alias
	.size		__nv_reservedSMEM_offset_0_alias, 0, 64
	.other		__nv_reservedSMEM_offset_0_alias,@"STO_CUDA_RESERVED_SHARED STV_DEFAULT"
__nv_reservedSMEM_offset_0_alias:
	.zero		0
	.zero		64


//--------------------- .nv.constant0._Z12matMulKernelPfS_S_iii --------------------------
	.section	.nv.constant0._Z12matMulKernelPfS_S_iii,"a",@progbits
	.sectionflags	@""
	.align	4
.nv.constant0._Z12matMulKernelPfS_S_iii:
	.zero		932


//--------------------- SYMBOLS --------------------------

	.type		.nv.reservedSmem.offset0,@object
	.size		.nv.reservedSmem.offset0,0x4
